	.headerflags	@"EF_CUDA_TEXMODE_UNIFIED EF_CUDA_64BIT_ADDRESS EF_CUDA_ACCELERATORS EF_CUDA_SM90 EF_CUDA_VIRTUAL_SM(EF_CUDA_SM90)"
	.elftype	@"ET_EXEC"


//--------------------- .nv.info                  --------------------------
	.section	.nv.info,"",@"SHT_CUDA_INFO"
	.align	4


	//----- nvinfo : EIATTR_REGCOUNT
	.align		4
        /*0000*/ 	.byte	0x04, 0x2f
        /*0002*/ 	.short	(.L_1 - .L_0)
	.align		4
.L_0:
        /*0004*/ 	.word	index@(triton_per_fused_mean_pow_sub_29)
        /*0008*/ 	.word	0x00000039


	//----- nvinfo : EIATTR_MIN_STACK_SIZE
	.align		4
.L_1:
        /*000c*/ 	.byte	0x04, 0x12
        /*000e*/ 	.short	(.L_3 - .L_2)
	.align		4
.L_2:
        /*0010*/ 	.word	index@(triton_per_fused_mean_pow_sub_29)
        /*0014*/ 	.word	0x00000000


	//----- nvinfo : EIATTR_FRAME_SIZE
	.align		4
.L_3:
        /*0018*/ 	.byte	0x04, 0x11
        /*001a*/ 	.short	(.L_5 - .L_4)
	.align		4
.L_4:
        /*001c*/ 	.word	index@(triton_per_fused_mean_pow_sub_29)
        /*0020*/ 	.word	0x00000000


	//----- nvinfo : EIATTR_MIN_STACK_SIZE
	.align		4
.L_5:
        /*0024*/ 	.byte	0x04, 0x12
        /*0026*/ 	.short	(.L_7 - .L_6)
	.align		4
.L_6:
        /*0028*/ 	.word	index@(triton_per_fused_mean_pow_sub_29)
        /*002c*/ 	.word	0x00000000
.L_7:


//--------------------- .nv.info.triton_per_fused_mean_pow_sub_29 --------------------------
	.section	.nv.info.triton_per_fused_mean_pow_sub_29,"",@"SHT_CUDA_INFO"
	.sectionflags	@""
	.align	4


	//----- nvinfo : EIATTR_CUDA_API_VERSION
	.align		4
        /*0000*/ 	.byte	0x04, 0x37
        /*0002*/ 	.short	(.L_9 - .L_8)
.L_8:
        /*0004*/ 	.word	0x0000007c


	//----- nvinfo : EIATTR_KPARAM_INFO
	.align		4
.L_9:
        /*0008*/ 	.byte	0x04, 0x17
        /*000a*/ 	.short	(.L_11 - .L_10)
.L_10:
        /*000c*/ 	.word	0x00000000
        /*0010*/ 	.short	0x0004
        /*0012*/ 	.short	0x001c
        /*0014*/ 	.byte	0x00, 0xf0, 0x11, 0x00


	//----- nvinfo : EIATTR_KPARAM_INFO
	.align		4
.L_11:
        /*0018*/ 	.byte	0x04, 0x17
        /*001a*/ 	.short	(.L_13 - .L_12)
.L_12:
        /*001c*/ 	.word	0x00000000
        /*0020*/ 	.short	0x0003
        /*0022*/ 	.short	0x0018
        /*0024*/ 	.byte	0x00, 0xf0, 0x11, 0x00


	//----- nvinfo : EIATTR_KPARAM_INFO
	.align		4
.L_13:
        /*0028*/ 	.byte	0x04, 0x17
        /*002a*/ 	.short	(.L_15 - .L_14)
.L_14:
        /*002c*/ 	.word	0x00000000
        /*0030*/ 	.short	0x0002
        /*0032*/ 	.short	0x0010
        /*0034*/ 	.byte	0x00, 0xf4, 0x21, 0x00


	//----- nvinfo : EIATTR_KPARAM_INFO
	.align		4
.L_15:
        /*0038*/ 	.byte	0x04, 0x17
        /*003a*/ 	.short	(.L_17 - .L_16)
.L_16:
        /*003c*/ 	.word	0x00000000
        /*0040*/ 	.short	0x0001
        /*0042*/ 	.short	0x0008
        /*0044*/ 	.byte	0x00, 0xf4, 0x21, 0x00


	//----- nvinfo : EIATTR_KPARAM_INFO
	.align		4
.L_17:
        /*0048*/ 	.byte	0x04, 0x17
        /*004a*/ 	.short	(.L_19 - .L_18)
.L_18:
        /*004c*/ 	.word	0x00000000
        /*0050*/ 	.short	0x0000
        /*0052*/ 	.short	0x0000
        /*0054*/ 	.byte	0x00, 0xf4, 0x21, 0x00


	//----- nvinfo : EIATTR_SPARSE_MMA_MASK
	.align		4
.L_19:
        /*0058*/ 	.byte	0x03, 0x50
        /*005a*/ 	.short	0x0000


	//----- nvinfo : EIATTR_MAXREG_COUNT
	.align		4
        /*005c*/ 	.byte	0x03, 0x1b
        /*005e*/ 	.short	0x00ff


	//----- nvinfo : EIATTR_COOP_GROUP_MASK_REGIDS
	.align		4
        /*0060*/ 	.byte	0x04, 0x29
        /*0062*/ 	.short	(.L_21 - .L_20)


	//   ....[0]....
.L_20:
        /*0064*/ 	.word	0xffffffff


	//   ....[1]....
        /*0068*/ 	.word	0xffffffff


	//   ....[2]....
        /*006c*/ 	.word	0xffffffff


	//----- nvinfo : EIATTR_COOP_GROUP_INSTR_OFFSETS
	.align		4
.L_21:
        /*0070*/ 	.byte	0x04, 0x28
        /*0072*/ 	.short	(.L_23 - .L_22)


	//   ....[0]....
.L_22:
        /*0074*/ 	.word	0x00000e80


	//   ....[1]....
        /*0078*/ 	.word	0x00000ea0


	//   ....[2]....
        /*007c*/ 	.word	0x00000ed0


	//----- nvinfo : EIATTR_EXIT_INSTR_OFFSETS
	.align		4
.L_23:
        /*0080*/ 	.byte	0x04, 0x1c
        /*0082*/ 	.short	(.L_25 - .L_24)


	//   ....[0]....
.L_24:
        /*0084*/ 	.word	0x00000f30


	//   ....[1]....
        /*0088*/ 	.word	0x00000f80


	//----- nvinfo : EIATTR_REQNTID
	.align		4
.L_25:
        /*008c*/ 	.byte	0x04, 0x10
        /*008e*/ 	.short	(.L_27 - .L_26)
.L_26:
        /*0090*/ 	.word	0x00000100
        /*0094*/ 	.word	0x00000001
        /*0098*/ 	.word	0x00000001


	//----- nvinfo : EIATTR_CBANK_PARAM_SIZE
	.align		4
.L_27:
        /*009c*/ 	.byte	0x03, 0x19
        /*009e*/ 	.short	0x0020


	//----- nvinfo : EIATTR_PARAM_CBANK
	.align		4
        /*00a0*/ 	.byte	0x04, 0x0a
        /*00a2*/ 	.short	(.L_29 - .L_28)
	.align		4
.L_28:
        /*00a4*/ 	.word	index@(.nv.constant0.triton_per_fused_mean_pow_sub_29)
        /*00a8*/ 	.short	0x0210
        /*00aa*/ 	.short	0x0020


	//----- nvinfo : EIATTR_SW_WAR
	.align		4
.L_29:
        /*00ac*/ 	.byte	0x04, 0x36
        /*00ae*/ 	.short	(.L_31 - .L_30)
.L_30:
        /*00b0*/ 	.word	0x00000008
.L_31:


//--------------------- .nv.callgraph             --------------------------
	.section	.nv.callgraph,"",@"SHT_CUDA_CALLGRAPH"
	.align	4
	.sectionentsize	8
	.align		4
        /*0000*/ 	.word	0x00000000
	.align		4
        /*0004*/ 	.word	0xffffffff
	.align		4
        /*0008*/ 	.word	0x00000000
	.align		4
        /*000c*/ 	.word	0xfffffffe
	.align		4
        /*0010*/ 	.word	0x00000000
	.align		4
        /*0014*/ 	.word	0xfffffffd
	.align		4
        /*0018*/ 	.word	0x00000000
	.align		4
        /*001c*/ 	.word	0xfffffffc


//--------------------- .text.triton_per_fused_mean_pow_sub_29 --------------------------
	.section	.text.triton_per_fused_mean_pow_sub_29,"ax",@progbits
	.sectionflags	@"SHF_BARRIERS=1"
	.align	128
        .global         triton_per_fused_mean_pow_sub_29
        .type           triton_per_fused_mean_pow_sub_29,@function
        .size           triton_per_fused_mean_pow_sub_29,(.L_x_1 - triton_per_fused_mean_pow_sub_29)
        .other          triton_per_fused_mean_pow_sub_29,@"STO_CUDA_ENTRY STV_DEFAULT"
triton_per_fused_mean_pow_sub_29:
.text.triton_per_fused_mean_pow_sub_29:
[----:B------:R-:W0:Y:S01]  /*0000*/  LDC R1, c[0x0][0x28] ;  /* 0x00000a00ff017b82 */ /* 0x000e220000000800 */
[----:B------:R-:W1:Y:S07]  /*0010*/  S2R R4, SR_TID.X ;  /* 0x0000000000047919 */ /* 0x000e6e0000002100 */
[----:B------:R-:W2:Y:S01]  /*0020*/  LDC.64 R2, c[0x0][0x218] ;  /* 0x00008600ff027b82 */ /* 0x000ea20000000a00 */
[----:B------:R-:W-:Y:S02]  /*0030*/  CS2R R18, SRZ ;  /* 0x0000000000127805 */ /* 0x000fe4000001ff00 */
[----:B------:R-:W-:Y:S01]  /*0040*/  CS2R R20, SRZ ;  /* 0x0000000000147805 */ /* 0x000fe2000001ff00 */
[----:B------:R-:W3:Y:S01]  /*0050*/  S2R R0, SR_CTAID.X ;  /* 0x0000000000007919 */ /* 0x000ee20000002500 */
[----:B------:R-:W-:-:S03]  /*0060*/  ULDC.64 UR6, c[0x0][0x208] ;  /* 0x0000820000067ab9 */ /* 0x000fc60000000a00 */
[----:B------:R-:W4:Y:S01]  /*0070*/  LDC.64 R6, c[0x0][0x210] ;  /* 0x00008400ff067b82 */ /* 0x000f220000000a00 */
[C---:B-1----:R-:W-:Y:S01]  /*0080*/  LOP3.LUT R13, R4.reuse, 0x1f, RZ, 0xc0, !PT ;  /* 0x0000001f040d7812 */ /* 0x042fe200078ec0ff */
[----:B------:R-:W-:-:S04]  /*0090*/  IMAD.SHL.U32 R4, R4, 0x10, RZ ;  /* 0x0000001004047824 */ /* 0x000fc800078e00ff */
[----:B---3--:R-:W-:-:S05]  /*00a0*/  IMAD R13, R0, 0x20, R13 ;  /* 0x00000020000d7824 */ /* 0x008fca00078e020d */
[----:B------:R-:W-:Y:S02]  /*00b0*/  SHF.R.S32.HI R0, RZ, 0x1f, R13 ;  /* 0x0000001fff007819 */ /* 0x000fe4000001140d */
[----:B------:R-:W-:Y:S02]  /*00c0*/  ISETP.GE.AND P1, PT, R13, 0x80, PT ;  /* 0x000000800d00780c */ /* 0x000fe40003f26270 */
[----:B------:R-:W-:-:S05]  /*00d0*/  LEA.HI R0, R0, R13, RZ, 0x6 ;  /* 0x0000000d00007211 */ /* 0x000fca00078f30ff */
[C---:B------:R-:W-:Y:S01]  /*00e0*/  IMAD.SHL.U32 R5, R0.reuse, 0x80, RZ ;  /* 0x0000008000057824 */ /* 0x040fe200078e00ff */
[----:B------:R-:W-:-:S04]  /*00f0*/  LOP3.LUT R0, R0, 0x1fffffc0, RZ, 0xc0, !PT ;  /* 0x1fffffc000007812 */ /* 0x000fc800078ec0ff */
[----:B------:R-:W-:Y:S01]  /*0100*/  LOP3.LUT R5, R5, 0xffffe000, RZ, 0xc0, !PT ;  /* 0xffffe00005057812 */ /* 0x000fe200078ec0ff */
[----:B------:R-:W-:-:S03]  /*0110*/  IMAD.IADD R0, R13, 0x1, -R0 ;  /* 0x000000010d007824 */ /* 0x000fc600078e0a00 */
[----:B------:R-:W-:Y:S01]  /*0120*/  LOP3.LUT R10, R5, 0xe00, R4, 0xf8, !PT ;  /* 0x00000e00050a7812 */ /* 0x000fe200078ef804 */
[----:B------:R-:W-:-:S03]  /*0130*/  IMAD.SHL.U32 R11, R0, 0x8, RZ ;  /* 0x00000008000b7824 */ /* 0x000fc600078e00ff */
[----:B------:R-:W-:Y:S01]  /*0140*/  LOP3.LUT R0, R10, 0x1000, RZ, 0xfc, !PT ;  /* 0x000010000a007812 */ /* 0x000fe200078efcff */
[C---:B------:R-:W-:Y:S02]  /*0150*/  VIADD R15, R11.reuse, 0x4000 ;  /* 0x000040000b0f7836 */ /* 0x040fe40000000000 */
[----:B--2---:R-:W-:Y:S01]  /*0160*/  IMAD.WIDE R2, R11, 0x4, R2 ;  /* 0x000000040b027825 */ /* 0x004fe200078e0202 */
[----:B------:R-:W-:-:S03]  /*0170*/  IADD3 R9, R11, R0, RZ ;  /* 0x000000000b097210 */ /* 0x000fc60007ffe0ff */
[----:B------:R-:W-:Y:S01]  /*0180*/  IMAD.IADD R5, R0, 0x1, R15 ;  /* 0x0000000100057824 */ /* 0x000fe200078e020f */
[----:B------:R-:W2:Y:S01]  /*0190*/  @!P1 LDG.E.EL R19, desc[UR6][R2.64] ;  /* 0x0000000602139981 */ /* 0x000ea2000c2e1900 */
[----:B----4-:R-:W-:-:S04]  /*01a0*/  IMAD.WIDE R8, R9, 0x4, R6 ;  /* 0x0000000409087825 */ /* 0x010fc800078e0206 */
[----:B------:R-:W-:Y:S01]  /*01b0*/  IMAD.WIDE R4, R5, 0x4, R6 ;  /* 0x0000000405047825 */ /* 0x000fe200078e0206 */
[----:B------:R-:W3:Y:S04]  /*01c0*/  @!P1 LDG.E.EL R20, desc[UR6][R8.64] ;  /* 0x0000000608149981 */ /* 0x000ee8000c2e1900 */
[----:B------:R-:W4:Y:S01]  /*01d0*/  @!P1 LDG.E.EL R21, desc[UR6][R4.64] ;  /* 0x0000000604159981 */ /* 0x000f22000c2e1900 */
[----:B------:R-:W-:Y:S01]  /*01e0*/  IMAD.IADD R31, R11, 0x1, R10 ;  /* 0x000000010b1f7824 */ /* 0x000fe200078e020a */
[----:B------:R-:W-:Y:S01]  /*01f0*/  CS2R R50, SRZ ;  /* 0x0000000000327805 */ /* 0x000fe2000001ff00 */
[----:B------:R-:W-:Y:S02]  /*0200*/  IMAD.IADD R23, R10, 0x1, R15 ;  /* 0x000000010a177824 */ /* 0x000fe400078e020f */
[----:B------:R-:W-:Y:S01]  /*0210*/  IMAD.MOV.U32 R52, RZ, RZ, RZ ;  /* 0x000000ffff347224 */ /* 0x000fe200078e00ff */
[----:B------:R-:W-:Y:S01]  /*0220*/  CS2R R48, SRZ ;  /* 0x0000000000307805 */ /* 0x000fe2000001ff00 */
[----:B------:R-:W-:Y:S01]  /*0230*/  IMAD.MOV.U32 R12, RZ, RZ, RZ ;  /* 0x000000ffff0c7224 */ /* 0x000fe200078e00ff */
[----:B------:R-:W-:Y:S01]  /*0240*/  CS2R R28, SRZ ;  /* 0x00000000001c7805 */ /* 0x000fe2000001ff00 */
[--C-:B------:R-:W-:Y:S01]  /*0250*/  IMAD.WIDE R30, R31, 0x4, R6.reuse ;  /* 0x000000041f1e7825 */ /* 0x100fe200078e0206 */
[----:B------:R-:W5:Y:S03]  /*0260*/  @!P1 LDG.E.EL R51, desc[UR6][R2.64+0x4] ;  /* 0x0000040602339981 */ /* 0x000f66000c2e1900 */
[----:B------:R-:W-:Y:S01]  /*0270*/  IMAD.WIDE R6, R23, 0x4, R6 ;  /* 0x0000000417067825 */ /* 0x000fe200078e0206 */
[----:B------:R-:W5:Y:S01]  /*0280*/  @!P1 LDG.E.EL R52, desc[UR6][R8.64+0x4] ;  /* 0x0000040608349981 */ /* 0x000f62000c2e1900 */
[----:B------:R-:W-:-:S03]  /*0290*/  CS2R R10, SRZ ;  /* 0x00000000000a7805 */ /* 0x000fc6000001ff00 */
[----:B------:R-:W5:Y:S04]  /*02a0*/  @!P1 LDG.E.EL R50, desc[UR6][R4.64+0x4] ;  /* 0x0000040604329981 */ /* 0x000f68000c2e1900 */
[----:B------:R-:W5:Y:S04]  /*02b0*/  @!P1 LDG.E.EL R12, desc[UR6][R30.64] ;  /* 0x000000061e0c9981 */ /* 0x000f68000c2e1900 */
[----:B------:R-:W5:Y:S04]  /*02c0*/  @!P1 LDG.E.EL R49, desc[UR6][R2.64] ;  /* 0x0000000602319981 */ /* 0x000f68000c2e1900 */
[----:B------:R-:W5:Y:S04]  /*02d0*/  @!P1 LDG.E.EL R48, desc[UR6][R6.64] ;  /* 0x0000000606309981 */ /* 0x000f68000c2e1900 */
[----:B------:R-:W5:Y:S04]  /*02e0*/  @!P1 LDG.E.EL R28, desc[UR6][R2.64+0x4] ;  /* 0x00000406021c9981 */ /* 0x000f68000c2e1900 */
[----:B------:R-:W5:Y:S04]  /*02f0*/  @!P1 LDG.E.EL R11, desc[UR6][R30.64+0x4] ;  /* 0x000004061e0b9981 */ /* 0x000f68000c2e1900 */
[----:B------:R-:W5:Y:S01]  /*0300*/  @!P1 LDG.E.EL R29, desc[UR6][R6.64+0x4] ;  /* 0x00000406061d9981 */ /* 0x000f62000c2e1900 */
[----:B------:R-:W-:-:S02]  /*0310*/  CS2R R44, SRZ ;  /* 0x00000000002c7805 */ /* 0x000fc4000001ff00 */
[----:B------:R-:W-:Y:S02]  /*0320*/  CS2R R40, SRZ ;  /* 0x0000000000287805 */ /* 0x000fe4000001ff00 */
[----:B------:R-:W-:Y:S02]  /*0330*/  CS2R R26, SRZ ;  /* 0x00000000001a7805 */ /* 0x000fe4000001ff00 */
[----:B------:R-:W-:Y:S01]  /*0340*/  CS2R R42, SRZ ;  /* 0x00000000002a7805 */ /* 0x000fe2000001ff00 */
[----:B------:R-:W-:Y:S01]  /*0350*/  HFMA2.MMA R0, -RZ, RZ, 0, 0 ;  /* 0x00000000ff007435 */ /* 0x000fe200000001ff */
[----:B------:R-:W5:Y:S01]  /*0360*/  @!P1 LDG.E.EL R10, desc[UR6][R30.64+0x8] ;  /* 0x000008061e0a9981 */ /* 0x000f62000c2e1900 */
[----:B------:R-:W-:-:S03]  /*0370*/  CS2R R34, SRZ ;  /* 0x0000000000227805 */ /* 0x000fc6000001ff00 */
        /* <DEDUP_REMOVED lines=12> */
[----:B------:R-:W-:Y:S01]  /*0440*/  CS2R R38, SRZ ;  /* 0x0000000000267805 */ /* 0x000fe2000001ff00 */
[----:B------:R-:W-:Y:S01]  /*0450*/  IMAD.MOV.U32 R15, RZ, RZ, RZ ;  /* 0x000000ffff0f7224 */ /* 0x000fe200078e00ff */
[----:B------:R-:W5:Y:S01]  /*0460*/  @!P1 LDG.E.EL R26, desc[UR6][R8.64+0xc] ;  /* 0x00000c06081a9981 */ /* 0x000f62000c2e1900 */
[----:B------:R-:W-:Y:S02]  /*0470*/  CS2R R32, SRZ ;  /* 0x0000000000207805 */ /* 0x000fe4000001ff00 */
[----:B------:R-:W-:Y:S01]  /*0480*/  CS2R R46, SRZ ;  /* 0x00000000002e7805 */ /* 0x000fe2000001ff00 */
        /* <DEDUP_REMOVED lines=8> */
[----:B------:R-:W5:Y:S04]  /*0510*/  @!P1 LDG.E.EL R24, desc[UR6][R8.64+0x14] ;  /* 0x0000140608189981 */ /* 0x000f68000c2e1900 */
[----:B------:R-:W5:Y:S04]  /*0520*/  @!P1 LDG.E.EL R36, desc[UR6][R2.64+0x14] ;  /* 0x0000140602249981 */ /* 0x000f68000c2e1900 */
[----:B------:R-:W5:Y:S04]  /*0530*/  @!P1 LDG.E.EL R16, desc[UR6][R30.64+0x14] ;  /* 0x000014061e109981 */ /* 0x000f68000c2e1900 */
[----:B------:R-:W5:Y:S04]  /*0540*/  @!P1 LDG.E.EL R17, desc[UR6][R30.64+0x18] ;  /* 0x000018061e119981 */ /* 0x000f68000c2e1900 */
[----:B------:R1:W5:Y:S04]  /*0550*/  @!P1 LDG.E.EL R18, desc[UR6][R30.64+0x1c] ;  /* 0x00001c061e129981 */ /* 0x000368000c2e1900 */
[----:B------:R-:W5:Y:S04]  /*0560*/  @!P1 LDG.E.EL R32, desc[UR6][R4.64+0x14] ;  /* 0x0000140604209981 */ /* 0x000f68000c2e1900 */
[----:B------:R-:W5:Y:S01]  /*0570*/  @!P1 LDG.E.EL R35, desc[UR6][R2.64+0x14] ;  /* 0x0000140602239981 */ /* 0x000f62000c2e1900 */
[----:B01----:R-:W-:-:S03]  /*0580*/  CS2R R30, SRZ ;  /* 0x00000000001e7805 */ /* 0x003fc6000001ff00 */
[----:B------:R-:W5:Y:S04]  /*0590*/  @!P1 LDG.E.EL R46, desc[UR6][R6.64+0x14] ;  /* 0x00001406062e9981 */ /* 0x000f68000c2e1900 */
[----:B------:R-:W5:Y:S04]  /*05a0*/  @!P1 LDG.E.EL R23, desc[UR6][R8.64+0x18] ;  /* 0x0000180608179981 */ /* 0x000f68000c2e1900 */
[----:B------:R0:W5:Y:S04]  /*05b0*/  @!P1 LDG.E.EL R22, desc[UR6][R8.64+0x1c] ;  /* 0x00001c0608169981 */ /* 0x000168000c2e1900 */
[----:B------:R-:W5:Y:S04]  /*05c0*/  @!P1 LDG.E.EL R31, desc[UR6][R4.64+0x18] ;  /* 0x00001806041f9981 */ /* 0x000f68000c2e1900 */
[----:B------:R1:W5:Y:S01]  /*05d0*/  @!P1 LDG.E.EL R30, desc[UR6][R4.64+0x1c] ;  /* 0x00001c06041e9981 */ /* 0x000362000c2e1900 */
[----:B0-----:R-:W-:-:S06]  /*05e0*/  CS2R R8, SRZ ;  /* 0x0000000000087805 */ /* 0x001fcc000001ff00 */
[----:B------:R-:W5:Y:S01]  /*05f0*/  @!P1 LDG.E.EL R9, desc[UR6][R2.64+0x18] ;  /* 0x0000180602099981 */ /* 0x000f62000c2e1900 */
[----:B-1----:R-:W-:-:S03]  /*0600*/  CS2R R4, SRZ ;  /* 0x0000000000047805 */ /* 0x002fc6000001ff00 */
[----:B------:R-:W5:Y:S04]  /*0610*/  @!P1 LDG.E.EL R8, desc[UR6][R2.64+0x1c] ;  /* 0x00001c0602089981 */ /* 0x000f68000c2e1900 */
[----:B------:R-:W5:Y:S04]  /*0620*/  @!P1 LDG.E.EL R4, desc[UR6][R2.64+0x18] ;  /* 0x0000180602049981 */ /* 0x000f68000c2e1900 */
[----:B------:R0:W5:Y:S02]  /*0630*/  @!P1 LDG.E.EL R5, desc[UR6][R2.64+0x1c] ;  /* 0x00001c0602059981 */ /* 0x000164000c2e1900 */
[----:B0-----:R-:W-:-:S06]  /*0640*/  MOV R2, RZ ;  /* 0x000000ff00027202 */ /* 0x001fcc0000000f00 */
[----:B------:R-:W5:Y:S01]  /*0650*/  @!P1 LDG.E.EL R2, desc[UR6][R6.64+0x1c] ;  /* 0x00001c0606029981 */ /* 0x000f62000c2e1900 */
[----:B--2---:R-:W-:Y:S02]  /*0660*/  SEL R19, R19, RZ, !P1 ;  /* 0x000000ff13137207 */ /* 0x004fe40004800000 */
[----:B---3--:R-:W-:Y:S02]  /*0670*/  SEL R20, R20, RZ, !P1 ;  /* 0x000000ff14147207 */ /* 0x008fe40004800000 */
[----:B----4-:R-:W-:-:S03]  /*0680*/  SEL R54, R21, RZ, !P1 ;  /* 0x000000ff15367207 */ /* 0x010fc60004800000 */
[----:B------:R-:W-:Y:S02]  /*0690*/  FADD R20, R20, R19 ;  /* 0x0000001314147221 */ /* 0x000fe40000000000 */
[----:B------:R-:W-:Y:S01]  /*06a0*/  FADD R21, R19, R54 ;  /* 0x0000003613157221 */ /* 0x000fe20000000000 */
[----:B------:R-:W-:-:S06]  /*06b0*/  IMAD.MOV.U32 R19, RZ, RZ, RZ ;  /* 0x000000ffff137224 */ /* 0x000fcc00078e00ff */
[----:B------:R0:W2:Y:S01]  /*06c0*/  @!P1 LDG.E.EL R19, desc[UR6][R6.64+0x18] ;  /* 0x0000180606139981 */ /* 0x0000a2000c2e1900 */
[----:B------:R-:W-:Y:S01]  /*06d0*/  FADD R3, R20, -R21 ;  /* 0x8000001514037221 */ /* 0x000fe20000000000 */
[----:B-----5:R-:W-:Y:S02]  /*06e0*/  SEL R51, R51, RZ, !P1 ;  /* 0x000000ff33337207 */ /* 0x020fe40004800000 */
[----:B------:R-:W-:Y:S02]  /*06f0*/  SEL R20, R52, RZ, !P1 ;  /* 0x000000ff34147207 */ /* 0x000fe40004800000 */
[----:B------:R-:W-:Y:S02]  /*0700*/  SEL R50, R50, RZ, !P1 ;  /* 0x000000ff32327207 */ /* 0x000fe40004800000 */
[----:B------:R-:W-:Y:S01]  /*0710*/  SEL R12, R12, RZ, !P1 ;  /* 0x000000ff0c0c7207 */ /* 0x000fe20004800000 */
[----:B------:R-:W-:Y:S01]  /*0720*/  FADD R20, R20, R51 ;  /* 0x0000003314147221 */ /* 0x000fe20000000000 */
[----:B------:R-:W-:Y:S01]  /*0730*/  SEL R21, R49, RZ, !P1 ;  /* 0x000000ff31157207 */ /* 0x000fe20004800000 */
[----:B------:R-:W-:Y:S01]  /*0740*/  FADD R49, R51, R50 ;  /* 0x0000003233317221 */ /* 0x000fe20000000000 */
[----:B------:R-:W-:-:S03]  /*0750*/  SEL R48, R48, RZ, !P1 ;  /* 0x000000ff30307207 */ /* 0x000fc60004800000 */
[----:B------:R-:W-:Y:S01]  /*0760*/  FADD R12, R12, R21 ;  /* 0x000000150c0c7221 */ /* 0x000fe20000000000 */
[----:B------:R-:W-:Y:S01]  /*0770*/  SEL R51, R28, RZ, !P1 ;  /* 0x000000ff1c337207 */ /* 0x000fe20004800000 */
[----:B------:R-:W-:Y:S01]  /*0780*/  FADD R21, R21, R48 ;  /* 0x0000003015157221 */ /* 0x000fe20000000000 */
[----:B0-----:R-:W-:Y:S02]  /*0790*/  SEL R6, R11, RZ, !P1 ;  /* 0x000000ff0b067207 */ /* 0x001fe40004800000 */
[----:B------:R-:W-:Y:S01]  /*07a0*/  SEL R28, R29, RZ, !P1 ;  /* 0x000000ff1d1c7207 */ /* 0x000fe20004800000 */
[----:B------:R-:W-:Y:S01]  /*07b0*/  FMUL R7, R3, R3 ;  /* 0x0000000303077220 */ /* 0x000fe20000400000 */
[----:B------:R-:W-:Y:S01]  /*07c0*/  FADD R12, R12, -R21 ;  /* 0x800000150c0c7221 */ /* 0x000fe20000000000 */
[----:B------:R-:W-:Y:S02]  /*07d0*/  FADD R6, R6, R51 ;  /* 0x0000003306067221 */ /* 0x000fe40000000000 */
[----:B------:R-:W-:Y:S01]  /*07e0*/  FADD R3, R51, R28 ;  /* 0x0000001c33037221 */ /* 0x000fe20000000000 */
[----:B------:R-:W-:Y:S01]  /*07f0*/  FFMA R12, R12, R12, R7 ;  /* 0x0000000c0c0c7223 */ /* 0x000fe20000000007 */
[----:B------:R-:W-:-:S02]  /*0800*/  SEL R10, R10, RZ, !P1 ;  /* 0x000000ff0a0a7207 */ /* 0x000fc40004800000 */
[----:B------:R-:W-:Y:S01]  /*0810*/  FADD R3, R6, -R3 ;  /* 0x8000000306037221 */ /* 0x000fe20000000000 */
[----:B------:R-:W-:Y:S01]  /*0820*/  SEL R21, R44, RZ, !P1 ;  /* 0x000000ff2c157207 */ /* 0x000fe20004800000 */
[----:B------:R-:W-:Y:S01]  /*0830*/  FADD R20, R20, -R49 ;  /* 0x8000003114147221 */ /* 0x000fe20000000000 */
[----:B------:R-:W-:Y:S01]  /*0840*/  SEL R40, R40, RZ, !P1 ;  /* 0x000000ff28287207 */ /* 0x000fe20004800000 */
[----:B------:R-:W-:Y:S02]  /*0850*/  FFMA R11, R3, R3, R12 ;  /* 0x00000003030b7223 */ /* 0x000fe4000000000c */
[----:B------:R-:W-:Y:S01]  /*0860*/  FADD R3, R10, R21 ;  /* 0x000000150a037221 */ /* 0x000fe20000000000 */
[----:B------:R-:W-:Y:S01]  /*0870*/  SEL R6, R27, RZ, !P1 ;  /* 0x000000ff1b067207 */ /* 0x000fe20004800000 */
[----:B------:R-:W-:Y:S01]  /*0880*/  FADD R10, R21, R40 ;  /* 0x00000028150a7221 */ /* 0x000fe20000000000 */
[----:B------:R-:W-:Y:S01]  /*0890*/  FFMA R20, R20, R20, R11 ;  /* 0x0000001414147223 */ /* 0x000fe2000000000b */
[----:B------:R-:W-:-:S02]  /*08a0*/  SEL R45, R45, RZ, !P1 ;  /* 0x000000ff2d2d7207 */ /* 0x000fc40004800000 */
[----:B------:R-:W-:-:S03]  /*08b0*/  SEL R28, R43, RZ, !P1 ;  /* 0x000000ff2b1c7207 */ /* 0x000fc60004800000 */
[----:B------:R-:W-:Y:S01]  /*08c0*/  FADD R6, R6, R45 ;  /* 0x0000002d06067221 */ /* 0x000fe20000000000 */
[----:B------:R-:W-:Y:S01]  /*08d0*/  FADD R3, R3, -R10 ;  /* 0x8000000a03037221 */ /* 0x000fe20000000000 */
[----:B------:R-:W-:Y:S01]  /*08e0*/  SEL R11, R34, RZ, !P1 ;  /* 0x000000ff220b7207 */ /* 0x000fe20004800000 */
[----:B------:R-:W-:Y:S01]  /*08f0*/  FADD R7, R45, R28 ;  /* 0x0000001c2d077221 */ /* 0x000fe20000000000 */
[----:B------:R-:W-:Y:S02]  /*0900*/  SEL R42, R42, RZ, !P1 ;  /* 0x000000ff2a2a7207 */ /* 0x000fe40004800000 */
[----:B------:R-:W-:-:S03]  /*0910*/  SEL R0, R0, RZ, !P1 ;  /* 0x000000ff00007207 */ /* 0x000fc60004800000 */
[----:B------:R-:W-:Y:S01]  /*0920*/  FADD R10, R42, R11 ;  /* 0x0000000b2a0a7221 */ /* 0x000fe20000000000 */
[----:B------:R-:W-:Y:S02]  /*0930*/  SEL R41, R41, RZ, !P1 ;  /* 0x000000ff29297207 */ /* 0x000fe40004800000 */
[----:B------:R-:W-:Y:S01]  /*0940*/  SEL R12, R37, RZ, !P1 ;  /* 0x000000ff250c7207 */ /* 0x000fe20004800000 */
[----:B------:R-:W-:Y:S01]  /*0950*/  FADD R6, R6, -R7 ;  /* 0x8000000706067221 */ /* 0x000fe20000000000 */
[----:B------:R-:W-:Y:S01]  /*0960*/  FFMA R11, R3, R3, R20 ;  /* 0x00000003030b7223 */ /* 0x000fe20000000014 */
[----:B------:R-:W-:Y:S01]  /*0970*/  FADD R0, R0, R41 ;  /* 0x0000002900007221 */ /* 0x000fe20000000000 */
[----:B------:R-:W-:Y:S01]  /*0980*/  SEL R7, R26, RZ, !P1 ;  /* 0x000000ff1a077207 */ /* 0x000fe20004800000 */
[----:B------:R-:W-:Y:S01]  /*0990*/  FADD R3, R41, R12 ;  /* 0x0000000c29037221 */ /* 0x000fe20000000000 */
[----:B------:R-:W-:-:S03]  /*09a0*/  FFMA R11, R6, R6, R11 ;  /* 0x00000006060b7223 */ /* 0x000fc6000000000b */
[----:B------:R-:W-:Y:S01]  /*09b0*/  FADD R0, R0, -R3 ;  /* 0x8000000300007221 */ /* 0x000fe20000000000 */
[----:B------:R-:W-:Y:S01]  /*09c0*/  FADD R7, R7, R42 ;  /* 0x0000002a07077221 */ /* 0x000fe20000000000 */
[----:B------:R-:W-:Y:S02]  /*09d0*/  SEL R3, R25, RZ, !P1 ;  /* 0x000000ff19037207 */ /* 0x000fe40004800000 */
[----:B------:R-:W-:Y:S02]  /*09e0*/  SEL R6, R39, RZ, !P1 ;  /* 0x000000ff27067207 */ /* 0x000fe40004800000 */
[----:B------:R-:W-:Y:S01]  /*09f0*/  SEL R15, R15, RZ, !P1 ;  /* 0x000000ff0f0f7207 */ /* 0x000fe20004800000 */
[----:B------:R-:W-:Y:S01]  /*0a00*/  FADD R7, R7, -R10 ;  /* 0x8000000a07077221 */ /* 0x000fe20000000000 */
[----:B------:R-:W-:Y:S02]  /*0a10*/  SEL R33, R33, RZ, !P1 ;  /* 0x000000ff21217207 */ /* 0x000fe40004800000 */
[----:B------:R-:W-:-:S02]  /*0a20*/  SEL R38, R38, RZ, !P1 ;  /* 0x000000ff26267207 */ /* 0x000fc40004800000 */
[----:B------:R-:W-:Y:S01]  /*0a30*/  SEL R47, R47, RZ, !P1 ;  /* 0x000000ff2f2f7207 */ /* 0x000fe20004800000 */
[----:B------:R-:W-:Y:S01]  /*0a40*/  FADD R3, R3, R6 ;  /* 0x0000000603037221 */ /* 0x000fe20000000000 */
[----:B------:R-:W-:Y:S01]  /*0a50*/  FFMA R10, R0, R0, R11 ;  /* 0x00000000000a7223 */ /* 0x000fe2000000000b */
[----:B------:R-:W-:Y:S01]  /*0a60*/  FADD R6, R6, R33 ;  /* 0x0000002106067221 */ /* 0x000fe20000000000 */
[----:B------:R-:W-:Y:S01]  /*0a70*/  FADD R0, R15, R38 ;  /* 0x000000260f007221 */ /* 0x000fe20000000000 */
[----:B------:R-:W-:Y:S02]  /*0a80*/  FADD R11, R38, R47 ;  /* 0x0000002f260b7221 */ /* 0x000fe40000000000 */
[----:B------:R-:W-:Y:S01]  /*0a90*/  FADD R3, R3, -R6 ;  /* 0x8000000603037221 */ /* 0x000fe20000000000 */
[----:B------:R-:W-:Y:S01]  /*0aa0*/  SEL R6, R24, RZ, !P1 ;  /* 0x000000ff18067207 */ /* 0x000fe20004800000 */
[----:B------:R-:W-:Y:S01]  /*0ab0*/  FADD R0, R0, -R11 ;  /* 0x8000000b00007221 */ /* 0x000fe20000000000 */
[----:B------:R-:W-:Y:S01]  /*0ac0*/  SEL R11, R36, RZ, !P1 ;  /* 0x000000ff240b7207 */ /* 0x000fe20004800000 */
[----:B------:R-:W-:Y:S01]  /*0ad0*/  FFMA R7, R7, R7, R10 ;  /* 0x0000000707077223 */ /* 0x000fe2000000000a */
[----:B------:R-:W-:Y:S01]  /*0ae0*/  SEL R16, R16, RZ, !P1 ;  /* 0x000000ff10107207 */ /* 0x000fe20004800000 */
[----:B------:R-:W0:Y:S02]  /*0af0*/  S2R R12, SR_TID.X ;  /* 0x00000000000c7919 */ /* 0x000e240000002100 */
[----:B------:R-:W-:Y:S01]  /*0b00*/  FADD R6, R6, R11 ;  /* 0x0000000b06067221 */ /* 0x000fe20000000000 */
[----:B------:R-:W-:Y:S01]  /*0b10*/  FFMA R10, R0, R0, R7 ;  /* 0x00000000000a7223 */ /* 0x000fe20000000007 */
[----:B------:R-:W-:-:S02]  /*0b20*/  SEL R32, R32, RZ, !P1 ;  /* 0x000000ff20207207 */ /* 0x000fc40004800000 */
[----:B------:R-:W-:Y:S02]  /*0b30*/  SEL R35, R35, RZ, !P1 ;  /* 0x000000ff23237207 */ /* 0x000fe40004800000 */
[----:B------:R-:W-:Y:S01]  /*0b40*/  SEL R46, R46, RZ, !P1 ;  /* 0x000000ff2e2e7207 */ /* 0x000fe20004800000 */
[----:B------:R-:W-:Y:S02]  /*0b50*/  FADD R11, R11, R32 ;  /* 0x000000200b0b7221 */ /* 0x000fe40000000000 */
[----:B------:R-:W-:Y:S02]  /*0b60*/  FADD R0, R16, R35 ;  /* 0x0000002310007221 */ /* 0x000fe40000000000 */
[----:B------:R-:W-:Y:S01]  /*0b70*/  FADD R7, R35, R46 ;  /* 0x0000002e23077221 */ /* 0x000fe20000000000 */
[----:B------:R-:W-:Y:S01]  /*0b80*/  FADD R6, R6, -R11 ;  /* 0x8000000b06067221 */ /* 0x000fe20000000000 */
[----:B------:R-:W-:Y:S01]  /*0b90*/  FFMA R11, R3, R3, R10 ;  /* 0x00000003030b7223 */ /* 0x000fe2000000000a */
[----:B------:R-:W-:Y:S01]  /*0ba0*/  SEL R17, R17, RZ, !P1 ;  /* 0x000000ff11117207 */ /* 0x000fe20004800000 */
[----:B------:R-:W-:Y:S01]  /*0bb0*/  FADD R0, R0, -R7 ;  /* 0x8000000700007221 */ /* 0x000fe20000000000 */
[----:B------:R-:W-:-:S02]  /*0bc0*/  SEL R3, R23, RZ, !P1 ;  /* 0x000000ff17037207 */ /* 0x000fc40004800000 */
[----:B------:R-:W-:Y:S01]  /*0bd0*/  SEL R31, R31, RZ, !P1 ;  /* 0x000000ff1f1f7207 */ /* 0x000fe20004800000 */
[----:B------:R-:W-:Y:S01]  /*0be0*/  FFMA R11, R0, R0, R11 ;  /* 0x00000000000b7223 */ /* 0x000fe2000000000b */
[----:B------:R-:W1:Y:S01]  /*0bf0*/  S2UR UR5, SR_CgaCtaId ;  /* 0x00000000000579c3 */ /* 0x000e620000008800 */
[----:B------:R-:W-:Y:S02]  /*0c00*/  SEL R10, R9, RZ, !P1 ;  /* 0x000000ff090a7207 */ /* 0x000fe40004800000 */
[----:B------:R-:W-:-:S03]  /*0c10*/  FFMA R11, R6, R6, R11 ;  /* 0x00000006060b7223 */ /* 0x000fc6000000000b */
[----:B------:R-:W-:Y:S01]  /*0c20*/  FADD R0, R17, R10 ;  /* 0x0000000a11007221 */ /* 0x000fe20000000000 */
[----:B------:R-:W-:Y:S02]  /*0c30*/  SEL R4, R4, RZ, !P1 ;  /* 0x000000ff04047207 */ /* 0x000fe40004800000 */
[----:B------:R-:W-:-:S03]  /*0c40*/  SEL R18, R18, RZ, !P1 ;  /* 0x000000ff12127207 */ /* 0x000fc60004800000 */
[----:B------:R-:W-:Y:S01]  /*0c50*/  FADD R3, R3, R4 ;  /* 0x0000000403037221 */ /* 0x000fe20000000000 */
[----:B------:R-:W-:Y:S01]  /*0c60*/  FADD R4, R4, R31 ;  /* 0x0000001f04047221 */ /* 0x000fe20000000000 */
[----:B------:R-:W-:-:S03]  /*0c70*/  SEL R9, R5, RZ, !P1 ;  /* 0x000000ff05097207 */ /* 0x000fc60004800000 */
[----:B------:R-:W-:Y:S01]  /*0c80*/  FADD R3, R3, -R4 ;  /* 0x8000000403037221 */ /* 0x000fe20000000000 */
[----:B------:R-:W-:Y:S02]  /*0c90*/  SEL R30, R30, RZ, !P1 ;  /* 0x000000ff1e1e7207 */ /* 0x000fe40004800000 */
[----:B------:R-:W-:Y:S02]  /*0ca0*/  SEL R6, R2, RZ, !P1 ;  /* 0x000000ff02067207 */ /* 0x000fe40004800000 */
[----:B------:R-:W-:-:S05]  /*0cb0*/  SEL R2, R22, RZ, !P1 ;  /* 0x000000ff16027207 */ /* 0x000fca0004800000 */
[----:B------:R-:W-:Y:S01]  /*0cc0*/  FADD R2, R2, R9 ;  /* 0x0000000902027221 */ /* 0x000fe20000000000 */
[----:B------:R-:W-:Y:S02]  /*0cd0*/  UMOV UR4, 0x400 ;  /* 0x0000040000047882 */ /* 0x000fe40000000000 */
[----:B-1----:R-:W-:Y:S01]  /*0ce0*/  UPRMT UR4, UR5, 0x654, UR4 ;  /* 0x0000065405047896 */ /* 0x002fe20008000004 */
[----:B0-----:R-:W-:Y:S02]  /*0cf0*/  ISETP.GE.AND P0, PT, R12, 0x100, PT ;  /* 0x000001000c00780c */ /* 0x001fe40003f06270 */
[----:B--2---:R-:W-:-:S05]  /*0d00*/  SEL R7, R19, RZ, !P1 ;  /* 0x000000ff13077207 */ /* 0x004fca0004800000 */
[----:B------:R-:W-:-:S04]  /*0d10*/  FADD R7, R10, R7 ;  /* 0x000000070a077221 */ /* 0x000fc80000000000 */
[----:B------:R-:W-:Y:S01]  /*0d20*/  FADD R0, R0, -R7 ;  /* 0x8000000700007221 */ /* 0x000fe20000000000 */
[----:B------:R-:W-:-:S03]  /*0d30*/  SEL R7, R8, RZ, !P1 ;  /* 0x000000ff08077207 */ /* 0x000fc60004800000 */
[----:B------:R-:W-:Y:S02]  /*0d40*/  FFMA R4, R0, R0, R11 ;  /* 0x0000000000047223 */ /* 0x000fe4000000000b */
[----:B------:R-:W-:Y:S01]  /*0d50*/  FADD R0, R18, R7 ;  /* 0x0000000712007221 */ /* 0x000fe20000000000 */
[----:B------:R-:W-:Y:S01]  /*0d60*/  FADD R5, R7, R6 ;  /* 0x0000000607057221 */ /* 0x000fe20000000000 */
[----:B------:R-:W-:-:S03]  /*0d70*/  FFMA R3, R3, R3, R4 ;  /* 0x0000000303037223 */ /* 0x000fc60000000004 */
[----:B------:R-:W-:Y:S01]  /*0d80*/  FADD R0, R0, -R5 ;  /* 0x8000000500007221 */ /* 0x000fe20000000000 */
[----:B------:R-:W-:-:S03]  /*0d90*/  FADD R7, R9, R30 ;  /* 0x0000001e09077221 */ /* 0x000fc60000000000 */
[----:B------:R-:W-:Y:S01]  /*0da0*/  FFMA R3, R0, R0, R3 ;  /* 0x0000000000037223 */ /* 0x000fe20000000003 */
[----:B------:R-:W-:Y:S01]  /*0db0*/  SHF.R.U32.HI R0, RZ, 0x5, R12 ;  /* 0x00000005ff007819 */ /* 0x000fe2000001160c */
[----:B------:R-:W-:Y:S01]  /*0dc0*/  FADD R2, R2, -R7 ;  /* 0x8000000702027221 */ /* 0x000fe20000000000 */
[----:B------:R-:W-:Y:S02]  /*0dd0*/  LOP3.LUT R5, R12, 0x1f, RZ, 0xc0, !PT ;  /* 0x0000001f0c057812 */ /* 0x000fe400078ec0ff */
[----:B------:R-:W-:Y:S01]  /*0de0*/  SGXT.U32 R0, R0, 0x3 ;  /* 0x000000030000781a */ /* 0x000fe20000000000 */
[----:B------:R-:W-:Y:S02]  /*0df0*/  FFMA R3, R2, R2, R3 ;  /* 0x0000000202037223 */ /* 0x000fe40000000003 */
[----:B------:R-:W-:Y:S02]  /*0e00*/  IMAD.SHL.U32 R5, R5, 0x20, RZ ;  /* 0x0000002005057824 */ /* 0x000fe400078e00ff */
[----:B------:R-:W-:Y:S01]  /*0e10*/  IMAD.SHL.U32 R2, R0, 0x4, RZ ;  /* 0x0000000400027824 */ /* 0x000fe200078e00ff */
[----:B------:R-:W-:-:S04]  /*0e20*/  SEL R3, R3, RZ, !P1 ;  /* 0x000000ff03037207 */ /* 0x000fc80004800000 */
[----:B------:R-:W-:-:S05]  /*0e30*/  LOP3.LUT R2, R5, R2, RZ, 0xfc, !PT ;  /* 0x0000000205027212 */ /* 0x000fca00078efcff */
[----:B------:R-:W-:Y:S01]  /*0e40*/  STS [R2+UR4], R3 ;  /* 0x0000000302007988 */ /* 0x000fe20008000804 */
[----:B------:R-:W-:Y:S01]  /*0e50*/  LEA R4, R12, UR4, 0x2 ;  /* 0x000000040c047c11 */ /* 0x000fe2000f8e10ff */
[----:B------:R-:W-:Y:S06]  /*0e60*/  BAR.SYNC.DEFER_BLOCKING 0x0 ;  /* 0x0000000000007b1d */ /* 0x000fec0000010000 */
[----:B------:R-:W0:Y:S04]  /*0e70*/  @!P0 LDS R14, [R4] ;  /* 0x00000000040e8984 */ /* 0x000e280000000800 */
[----:B0-----:R-:W0:Y:S02]  /*0e80*/  SHFL.BFLY PT, R7, R14, 0x4, 0x1f ;  /* 0x0c801f000e077f89 */ /* 0x001e2400000e0000 */
[----:B0-----:R-:W-:-:S05]  /*0e90*/  FADD R7, R14, R7 ;  /* 0x000000070e077221 */ /* 0x001fca0000000000 */
[----:B------:R-:W0:Y:S01]  /*0ea0*/  SHFL.BFLY PT, R6, R7, 0x2, 0x1f ;  /* 0x0c401f0007067f89 */ /* 0x000e2200000e0000 */
[----:B------:R-:W-:Y:S01]  /*0eb0*/  LOP3.LUT P0, RZ, R12, 0x7, RZ, 0xc0, !PT ;  /* 0x000000070cff7812 */ /* 0x000fe2000780c0ff */
[----:B0-----:R-:W-:-:S05]  /*0ec0*/  FADD R6, R7, R6 ;  /* 0x0000000607067221 */ /* 0x001fca0000000000 */
[----:B------:R-:W0:Y:S01]  /*0ed0*/  SHFL.BFLY PT, R9, R6, 0x1, 0x1f ;  /* 0x0c201f0006097f89 */ /* 0x000e2200000e0000 */
[----:B------:R-:W-:Y:S02]  /*0ee0*/  ISETP.LT.AND P0, PT, R12, 0x100, !P0 ;  /* 0x000001000c00780c */ /* 0x000fe40004701270 */
[----:B------:R-:W-:Y:S01]  /*0ef0*/  ISETP.EQ.AND P1, PT, R0, RZ, !P1 ;  /* 0x000000ff0000720c */ /* 0x000fe20004f22270 */
[----:B0-----:R-:W-:-:S10]  /*0f00*/  FADD R9, R6, R9 ;  /* 0x0000000906097221 */ /* 0x001fd40000000000 */
[----:B------:R0:W-:Y:S01]  /*0f10*/  @P0 STS [R4], R9 ;  /* 0x0000000904000388 */ /* 0x0001e20000000800 */
[----:B------:R-:W-:Y:S06]  /*0f20*/  BAR.SYNC.DEFER_BLOCKING 0x0 ;  /* 0x0000000000007b1d */ /* 0x000fec0000010000 */
[----:B0-----:R-:W-:Y:S05]  /*0f30*/  @!P1 EXIT ;  /* 0x000000000000994d */ /* 0x001fea0003800000 */
[----:B------:R-:W0:Y:S01]  /*0f40*/  LDS R5, [R5+UR4] ;  /* 0x0000000405057984 */ /* 0x000e220008000800 */
[----:B------:R-:W1:Y:S02]  /*0f50*/  LDC.64 R2, c[0x0][0x220] ;  /* 0x00008800ff027b82 */ /* 0x000e640000000a00 */
[----:B-1----:R-:W-:-:S05]  /*0f60*/  IMAD.WIDE R2, R13, 0x4, R2 ;  /* 0x000000040d027825 */ /* 0x002fca00078e0202 */
[----:B0-----:R-:W-:Y:S01]  /*0f70*/  STG.E desc[UR6][R2.64], R5 ;  /* 0x0000000502007986 */ /* 0x001fe2000c101906 */
[----:B------:R-:W-:Y:S05]  /*0f80*/  EXIT ;  /* 0x000000000000794d */ /* 0x000fea0003800000 */
.L_x_0:
[----:B------:R-:W-:-:S00]  /*0f90*/  BRA `(.L_x_0) ;  /* 0xfffffffc00fc7947 */ /* 0x000fc0000383ffff */
[----:B------:R-:W-:-:S00]  /*0fa0*/  NOP ;  /* 0x0000000000007918 */ /* 0x000fc00000000000 */
        /* <DEDUP_REMOVED lines=13> */
.L_x_1:


//--------------------- .nv.shared.triton_per_fused_mean_pow_sub_29 --------------------------
	.section	.nv.shared.triton_per_fused_mean_pow_sub_29,"aw",@nobits
	.sectionflags	@""
	.align	16
	.zero		1024


//--------------------- .nv.constant0.triton_per_fused_mean_pow_sub_29 --------------------------
	.section	.nv.constant0.triton_per_fused_mean_pow_sub_29,"a",@progbits
	.sectionflags	@""
	.align	4
.nv.constant0.triton_per_fused_mean_pow_sub_29:
	.zero		560
